//
// Generated by NVIDIA NVVM Compiler
//
// Compiler Build ID: CL-36424714
// Cuda compilation tools, release 13.0, V13.0.88
// Based on NVVM 20.0.0
//

.version 9.0
.target sm_100
.address_size 64

	// .globl	_Z6kernelv
.extern .func  (.param .b32 func_retval0) vprintf
(
	.param .b64 vprintf_param_0,
	.param .b64 vprintf_param_1
)
;
.global .align 1 .b8 $str[21] = {99, 117, 100, 97, 32, 107, 101, 114, 110, 101, 108, 32, 99, 97, 108, 108, 101, 100, 33, 10};

.visible .entry _Z6kernelv()
{
	.reg .b32 	%r<3>;
	.reg .b64 	%rd<3>;

	mov.u64 	%rd1, $str;
	cvta.global.u64 	%rd2, %rd1;
	{ // callseq 0, 0
	.param .b64 param0;
	st.param.b64 	[param0], %rd2;
	.param .b64 param1;
	st.param.b64 	[param1], 0;
	.param .b32 retval0;
	call.uni (retval0), 
	vprintf, 
	(
	param0, 
	param1
	);
	ld.param.b32 	%r1, [retval0];
	} // callseq 0
	ret;

}


// ===== COMPILED SASS (sm_100) =====

	.target	sm_100

	.elftype	@"ET_EXEC"


//--------------------- .note.nv.tkinfo           --------------------------
	.section	.note.nv.tkinfo,"",@"SHT_NOTE"
	.sectionflags	@"SHF_NOTE_NV_TKINFO"
	.tkinfo
        /*0018*/ 	.word	0x00000002
        /*0030*/ 	.string	""
        /*0030*/ 	.string	"ptxas"
        /*0030*/ 	.string	"Cuda compilation tools, release 13.0, V13.0.88"
        /*0030*/ 	.string	"Build cuda_13.0.r13.0/compiler.36424714_0"
        /*0030*/ 	.string	"-arch sm_100 -m 64 "



//--------------------- .note.nv.cuinfo           --------------------------
	.section	.note.nv.cuinfo,"",@"SHT_NOTE"
	.sectionflags	@"SHF_NOTE_NV_CUINFO"
        /*0018*/ 	.short	0x0002
        /*001a*/ 	.short	0x0064
        /*001c*/ 	.short	0x0082
	.zero		2


//--------------------- .nv.info                  --------------------------
	.section	.nv.info,"",@"SHT_CUDA_INFO"
	.align	4


	//----- nvinfo : EIATTR_REGCOUNT
	.align		4
        /*0000*/ 	.byte	0x04, 0x2f
        /*0002*/ 	.short	(.L_2 - .L_1)
	.align		4
.L_1:
        /*0004*/ 	.word	index@(_Z6kernelv)
        /*0008*/ 	.word	0x00000018


	//----- nvinfo : EIATTR_FRAME_SIZE
	.align		4
.L_2:
        /*000c*/ 	.byte	0x04, 0x11
        /*000e*/ 	.short	(.L_4 - .L_3)
	.align		4
.L_3:
        /*0010*/ 	.word	index@(_Z6kernelv)
        /*0014*/ 	.word	0x00000000


	//----- nvinfo : EIATTR_MIN_STACK_SIZE
	.align		4
.L_4:
        /*0018*/ 	.byte	0x04, 0x12
        /*001a*/ 	.short	(.L_6 - .L_5)
	.align		4
.L_5:
        /*001c*/ 	.word	index@(_Z6kernelv)
        /*0020*/ 	.word	0x00000000
.L_6:


//--------------------- .nv.compat                --------------------------
	.section	.nv.compat,"",@"SHT_CUDA_COMPAT_INFO"
	.align	4
        /*0000*/ 	.byte	0x02, 0x09, 0x00, 0x00, 0x02, 0x02, 0x01, 0x00, 0x02, 0x05, 0x05, 0x00, 0x03, 0x07, 0x01, 0x01
        /*0010*/ 	.byte	0x02, 0x03, 0x00, 0x00, 0x02, 0x06, 0x01, 0x00, 0x04, 0x0b, 0x08, 0x00, 0x09, 0x00, 0x00, 0x00
        /*0020*/ 	.byte	0x00, 0x00, 0x00, 0x00


//--------------------- .nv.info._Z6kernelv       --------------------------
	.section	.nv.info._Z6kernelv,"",@"SHT_CUDA_INFO"
	.sectionflags	@""
	.align	4


	//----- nvinfo : EIATTR_CUDA_API_VERSION
	.align		4
        /*0000*/ 	.byte	0x04, 0x37
        /*0002*/ 	.short	(.L_8 - .L_7)
.L_7:
        /*0004*/ 	.word	0x00000082


	//----- nvinfo : EIATTR_SPARSE_MMA_MASK
	.align		4
.L_8:
        /*0008*/ 	.byte	0x03, 0x50
        /*000a*/ 	.short	0x0000


	//----- nvinfo : EIATTR_MAXREG_COUNT
	.align		4
        /*000c*/ 	.byte	0x03, 0x1b
        /*000e*/ 	.short	0x00ff


	//----- nvinfo : EIATTR_EXTERNS
	.align		4
        /*0010*/ 	.byte	0x04, 0x0f
        /*0012*/ 	.short	(.L_10 - .L_9)


	//   ....[0]....
	.align		4
.L_9:
        /*0014*/ 	.word	index@(vprintf)


	//----- nvinfo : EIATTR_MERCURY_ISA_VERSION
	.align		4
.L_10:
        /*0018*/ 	.byte	0x03, 0x5f
        /*001a*/ 	.short	0x0101


	//----- nvinfo : EIATTR_VRC_CTA_INIT_COUNT
	.align		4
        /*001c*/ 	.byte	0x02, 0x4a
	.zero		1
	.zero		1


	//----- nvinfo : EIATTR_SYSCALL_OFFSETS
	.align		4
        /*0020*/ 	.byte	0x04, 0x46
        /*0022*/ 	.short	(.L_12 - .L_11)


	//   ....[0]....
.L_11:
        /*0024*/ 	.word	0x00000080


	//----- nvinfo : EIATTR_EXIT_INSTR_OFFSETS
	.align		4
.L_12:
        /*0028*/ 	.byte	0x04, 0x1c
        /*002a*/ 	.short	(.L_14 - .L_13)


	//   ....[0]....
.L_13:
        /*002c*/ 	.word	0x00000090


	//----- nvinfo : EIATTR_SW_WAR
	.align		4
.L_14:
        /*0030*/ 	.byte	0x04, 0x36
        /*0032*/ 	.short	(.L_16 - .L_15)
.L_15:
        /*0034*/ 	.word	0x00000008
.L_16:


//--------------------- .nv.callgraph             --------------------------
	.section	.nv.callgraph,"",@"SHT_CUDA_CALLGRAPH"
	.align	4
	.sectionentsize	8
	.align		4
        /*0000*/ 	.word	0x00000000
	.align		4
        /*0004*/ 	.word	0xffffffff
	.align		4
        /*0008*/ 	.word	index@(_Z6kernelv)
	.align		4
        /*000c*/ 	.word	index@(vprintf)
	.align		4
        /*0010*/ 	.word	0x00000000
	.align		4
        /*0014*/ 	.word	0xfffffffe
	.align		4
        /*0018*/ 	.word	0x00000000
	.align		4
        /*001c*/ 	.word	0xfffffffd
	.align		4
        /*0020*/ 	.word	0x00000000
	.align		4
        /*0024*/ 	.word	0xfffffffc


//--------------------- .nv.constant4             --------------------------
	.section	.nv.constant4,"a",@progbits
	.align	8
	.align		8
.nv.constant4:
        /*0000*/ 	.dword	vprintf
	.align		8
        /*0008*/ 	.dword	$str


//--------------------- .text._Z6kernelv          --------------------------
	.section	.text._Z6kernelv,"ax",@progbits
	.align	128
        .global         _Z6kernelv
        .type           _Z6kernelv,@function
        .size           _Z6kernelv,(.L_x_2 - _Z6kernelv)
        .other          _Z6kernelv,@"STO_CUDA_ENTRY STV_DEFAULT"
_Z6kernelv:
.text._Z6kernelv:
[----:B------:R-:W0:Y:S01]  /*0000*/  LDC R1, c[0x0][0x37c] ;  /* 0x0000df00ff017b82 */ /* 0x000e220000000800 */
[----:B------:R-:W-:Y:S01]  /*0010*/  MOV R0, 0x0 ;  /* 0x0000000000007802 */ /* 0x000fe20000000f00 */
[----:B------:R-:W1:Y:S01]  /*0020*/  LDCU.64 UR4, c[0x4][0x8] ;  /* 0x01000100ff0477ac */ /* 0x000e620008000a00 */
[----:B------:R-:W-:-:S05]  /*0030*/  CS2R R6, SRZ ;  /* 0x0000000000067805 */ /* 0x000fca000001ff00 */
[----:B------:R2:W3:Y:S01]  /*0040*/  LDC.64 R2, c[0x4][R0] ;  /* 0x0100000000027b82 */ /* 0x0004e20000000a00 */
[----:B-1----:R-:W-:Y:S02]  /*0050*/  IMAD.U32 R4, RZ, RZ, UR4 ;  /* 0x00000004ff047e24 */ /* 0x002fe4000f8e00ff */
[----:B--2---:R-:W-:-:S07]  /*0060*/  IMAD.U32 R5, RZ, RZ, UR5 ;  /* 0x00000005ff057e24 */ /* 0x004fce000f8e00ff */
[----:B------:R-:W-:-:S07]  /*0070*/  LEPC R20, `(.L_x_0) ;  /* 0x000000001014794e */ /* 0x000fce0000000000 */
[----:B0--3--:R-:W-:Y:S05]  /*0080*/  CALL.ABS.NOINC R2 ;  /* 0x0000000002007343 */ /* 0x009fea0003c00000 */
.L_x_0:
[----:B------:R-:W-:Y:S05]  /*0090*/  EXIT ;  /* 0x000000000000794d */ /* 0x000fea0003800000 */
.L_x_1:
[----:B------:R-:W-:-:S00]  /*00a0*/  BRA `(.L_x_1) ;  /* 0xfffffffc00fc7947 */ /* 0x000fc0000383ffff */
[----:B------:R-:W-:-:S00]  /*00b0*/  NOP ;  /* 0x0000000000007918 */ /* 0x000fc00000000000 */
        /* <DEDUP_REMOVED lines=12> */
.L_x_2:


//--------------------- .nv.global.init           --------------------------
	.section	.nv.global.init,"aw",@progbits
.nv.global.init:
	.type		$str,@object
	.size		$str,(.L_0 - $str)
$str:
        /*0000*/ 	.byte	0x63, 0x75, 0x64, 0x61, 0x20, 0x6b, 0x65, 0x72, 0x6e, 0x65, 0x6c, 0x20, 0x63, 0x61, 0x6c, 0x6c
        /*0010*/ 	.byte	0x65, 0x64, 0x21, 0x0a, 0x00
.L_0:


//--------------------- .nv.shared.reserved.0     --------------------------
	.section	.nv.shared.reserved.0,"aw",@nobits
	.weak		__nv_reservedSMEM_offset_0_alias
	.size		__nv_reservedSMEM_offset_0_alias, 0, 64
	.other		__nv_reservedSMEM_offset_0_alias,@"STO_CUDA_RESERVED_SHARED STV_DEFAULT"
__nv_reservedSMEM_offset_0_alias:
	.zero		0
	.zero		64


//--------------------- .nv.constant0._Z6kernelv  --------------------------
	.section	.nv.constant0._Z6kernelv,"a",@progbits
	.sectionflags	@""
	.align	4
.nv.constant0._Z6kernelv:
	.zero		896


//--------------------- SYMBOLS --------------------------

	.type		.nv.reservedSmem.offset0,@object
	.size		.nv.reservedSmem.offset0,0x4
	.type		vprintf,@function
